//
// Generated by NVIDIA NVVM Compiler
//
// Compiler Build ID: CL-36424714
// Cuda compilation tools, release 13.0, V13.0.88
// Based on NVVM 20.0.0
//

.version 9.0
.target sm_100
.address_size 64

	// .globl	_Z17clear_tree_kernelPyi

.visible .entry _Z17clear_tree_kernelPyi(
	.param .u64 .ptr .align 1 _Z17clear_tree_kernelPyi_param_0,
	.param .u32 _Z17clear_tree_kernelPyi_param_1
)
{
	.reg .pred 	%p<2>;
	.reg .b32 	%r<6>;
	.reg .b64 	%rd<6>;

	ld.param.u64 	%rd1, [_Z17clear_tree_kernelPyi_param_0];
	ld.param.u32 	%r2, [_Z17clear_tree_kernelPyi_param_1];
	mov.u32 	%r3, %ctaid.x;
	mov.u32 	%r4, %ntid.x;
	mov.u32 	%r5, %tid.x;
	mad.lo.s32 	%r1, %r3, %r4, %r5;
	setp.gt.s32 	%p1, %r1, %r2;
	@%p1 bra 	$L__BB0_2;
	cvta.to.global.u64 	%rd2, %rd1;
	mul.wide.s32 	%rd3, %r1, 8;
	add.s64 	%rd4, %rd2, %rd3;
	mov.b64 	%rd5, 0;
	st.global.u64 	[%rd4], %rd5;
$L__BB0_2:
	ret;

}
	// .globl	_Z19batch_update_kernelPyiPKiS1_PKxii
.visible .entry _Z19batch_update_kernelPyiPKiS1_PKxii(
	.param .u64 .ptr .align 1 _Z19batch_update_kernelPyiPKiS1_PKxii_param_0,
	.param .u32 _Z19batch_update_kernelPyiPKiS1_PKxii_param_1,
	.param .u64 .ptr .align 1 _Z19batch_update_kernelPyiPKiS1_PKxii_param_2,
	.param .u64 .ptr .align 1 _Z19batch_update_kernelPyiPKiS1_PKxii_param_3,
	.param .u64 .ptr .align 1 _Z19batch_update_kernelPyiPKiS1_PKxii_param_4,
	.param .u32 _Z19batch_update_kernelPyiPKiS1_PKxii_param_5,
	.param .u32 _Z19batch_update_kernelPyiPKiS1_PKxii_param_6
)
{
	.reg .pred 	%p<13>;
	.reg .b32 	%r<41>;
	.reg .b64 	%rd<31>;

	ld.param.u64 	%rd7, [_Z19batch_update_kernelPyiPKiS1_PKxii_param_0];
	ld.param.u32 	%r18, [_Z19batch_update_kernelPyiPKiS1_PKxii_param_1];
	ld.param.u64 	%rd4, [_Z19batch_update_kernelPyiPKiS1_PKxii_param_2];
	ld.param.u64 	%rd5, [_Z19batch_update_kernelPyiPKiS1_PKxii_param_3];
	ld.param.u64 	%rd6, [_Z19batch_update_kernelPyiPKiS1_PKxii_param_4];
	ld.param.u32 	%r19, [_Z19batch_update_kernelPyiPKiS1_PKxii_param_5];
	ld.param.u32 	%r20, [_Z19batch_update_kernelPyiPKiS1_PKxii_param_6];
	cvta.to.global.u64 	%rd1, %rd7;
	mov.u32 	%r21, %ctaid.x;
	mov.u32 	%r22, %ntid.x;
	mov.u32 	%r23, %tid.x;
	mad.lo.s32 	%r24, %r21, %r22, %r23;
	add.s32 	%r1, %r24, %r19;
	setp.gt.s32 	%p1, %r1, %r20;
	@%p1 bra 	$L__BB1_15;
	cvta.to.global.u64 	%rd8, %rd4;
	cvta.to.global.u64 	%rd9, %rd5;
	cvta.to.global.u64 	%rd10, %rd6;
	mul.wide.s32 	%rd11, %r1, 4;
	add.s64 	%rd12, %rd8, %rd11;
	ld.global.u32 	%r2, [%rd12];
	add.s64 	%rd13, %rd9, %rd11;
	ld.global.u32 	%r3, [%rd13];
	mul.wide.s32 	%rd14, %r1, 8;
	add.s64 	%rd15, %rd10, %rd14;
	ld.global.u64 	%rd2, [%rd15];
	neg.s64 	%rd3, %rd2;
	setp.le.s32 	%p2, %r2, %r3;
	@%p2 bra 	$L__BB1_10;
	setp.lt.s32 	%p7, %r18, 1;
	@%p7 bra 	$L__BB1_5;
	mov.b32 	%r38, 1;
$L__BB1_4:
	mul.wide.s32 	%rd22, %r38, 8;
	add.s64 	%rd23, %rd1, %rd22;
	atom.global.add.u64 	%rd24, [%rd23], %rd2;
	neg.s32 	%r30, %r38;
	and.b32  	%r31, %r38, %r30;
	add.s32 	%r38, %r31, %r38;
	setp.le.s32 	%p8, %r38, %r18;
	@%p8 bra 	$L__BB1_4;
$L__BB1_5:
	add.s32 	%r39, %r3, 2;
	setp.gt.s32 	%p9, %r39, %r18;
	@%p9 bra 	$L__BB1_7;
$L__BB1_6:
	mul.wide.s32 	%rd25, %r39, 8;
	add.s64 	%rd26, %rd1, %rd25;
	atom.global.add.u64 	%rd27, [%rd26], %rd3;
	neg.s32 	%r32, %r39;
	and.b32  	%r33, %r39, %r32;
	add.s32 	%r39, %r33, %r39;
	setp.le.s32 	%p10, %r39, %r18;
	@%p10 bra 	$L__BB1_6;
$L__BB1_7:
	setp.ge.s32 	%p11, %r2, %r18;
	@%p11 bra 	$L__BB1_15;
	add.s32 	%r40, %r2, 1;
$L__BB1_9:
	mul.wide.s32 	%rd28, %r40, 8;
	add.s64 	%rd29, %rd1, %rd28;
	atom.global.add.u64 	%rd30, [%rd29], %rd2;
	neg.s32 	%r34, %r40;
	and.b32  	%r35, %r40, %r34;
	add.s32 	%r40, %r35, %r40;
	setp.le.s32 	%p12, %r40, %r18;
	@%p12 bra 	$L__BB1_9;
	bra.uni 	$L__BB1_15;
$L__BB1_10:
	setp.ge.s32 	%p3, %r2, %r18;
	@%p3 bra 	$L__BB1_13;
	add.s32 	%r36, %r2, 1;
$L__BB1_12:
	mul.wide.s32 	%rd16, %r36, 8;
	add.s64 	%rd17, %rd1, %rd16;
	atom.global.add.u64 	%rd18, [%rd17], %rd2;
	neg.s32 	%r25, %r36;
	and.b32  	%r26, %r36, %r25;
	add.s32 	%r36, %r26, %r36;
	setp.le.s32 	%p4, %r36, %r18;
	@%p4 bra 	$L__BB1_12;
$L__BB1_13:
	add.s32 	%r37, %r3, 2;
	setp.gt.s32 	%p5, %r37, %r18;
	@%p5 bra 	$L__BB1_15;
$L__BB1_14:
	mul.wide.s32 	%rd19, %r37, 8;
	add.s64 	%rd20, %rd1, %rd19;
	atom.global.add.u64 	%rd21, [%rd20], %rd3;
	neg.s32 	%r27, %r37;
	and.b32  	%r28, %r37, %r27;
	add.s32 	%r37, %r28, %r37;
	setp.gt.s32 	%p6, %r37, %r18;
	@%p6 bra 	$L__BB1_15;
	bra.uni 	$L__BB1_14;
$L__BB1_15:
	ret;

}
	// .globl	_Z20check_nations_kerneliPKiS0_S0_PKyPKxPi
.visible .entry _Z20check_nations_kerneliPKiS0_S0_PKyPKxPi(
	.param .u32 _Z20check_nations_kerneliPKiS0_S0_PKyPKxPi_param_0,
	.param .u64 .ptr .align 1 _Z20check_nations_kerneliPKiS0_S0_PKyPKxPi_param_1,
	.param .u64 .ptr .align 1 _Z20check_nations_kerneliPKiS0_S0_PKyPKxPi_param_2,
	.param .u64 .ptr .align 1 _Z20check_nations_kerneliPKiS0_S0_PKyPKxPi_param_3,
	.param .u64 .ptr .align 1 _Z20check_nations_kerneliPKiS0_S0_PKyPKxPi_param_4,
	.param .u64 .ptr .align 1 _Z20check_nations_kerneliPKiS0_S0_PKyPKxPi_param_5,
	.param .u64 .ptr .align 1 _Z20check_nations_kerneliPKiS0_S0_PKyPKxPi_param_6
)
{
	.reg .pred 	%p<9>;
	.reg .b32 	%r<18>;
	.reg .b64 	%rd<41>;

	ld.param.u32 	%r10, [_Z20check_nations_kerneliPKiS0_S0_PKyPKxPi_param_0];
	ld.param.u64 	%rd10, [_Z20check_nations_kerneliPKiS0_S0_PKyPKxPi_param_1];
	ld.param.u64 	%rd11, [_Z20check_nations_kerneliPKiS0_S0_PKyPKxPi_param_2];
	ld.param.u64 	%rd12, [_Z20check_nations_kerneliPKiS0_S0_PKyPKxPi_param_3];
	ld.param.u64 	%rd13, [_Z20check_nations_kerneliPKiS0_S0_PKyPKxPi_param_4];
	ld.param.u64 	%rd14, [_Z20check_nations_kerneliPKiS0_S0_PKyPKxPi_param_5];
	ld.param.u64 	%rd15, [_Z20check_nations_kerneliPKiS0_S0_PKyPKxPi_param_6];
	mov.u32 	%r11, %ctaid.x;
	mov.u32 	%r12, %ntid.x;
	mov.u32 	%r13, %tid.x;
	mad.lo.s32 	%r1, %r11, %r12, %r13;
	setp.ge.s32 	%p1, %r1, %r10;
	@%p1 bra 	$L__BB2_8;
	cvta.to.global.u64 	%rd17, %rd10;
	cvta.to.global.u64 	%rd18, %rd14;
	cvta.to.global.u64 	%rd19, %rd11;
	mul.wide.s32 	%rd20, %r1, 4;
	add.s64 	%rd21, %rd17, %rd20;
	ld.global.u32 	%r2, [%rd21];
	mul.wide.s32 	%rd22, %r2, 8;
	add.s64 	%rd23, %rd18, %rd22;
	ld.global.u64 	%rd1, [%rd23];
	mul.wide.s32 	%rd24, %r2, 4;
	add.s64 	%rd25, %rd19, %rd24;
	ld.global.u32 	%r16, [%rd25];
	ld.global.u32 	%r4, [%rd25+4];
	setp.ge.s32 	%p2, %r16, %r4;
	mov.b64 	%rd40, 0;
	@%p2 bra 	$L__BB2_7;
	cvta.to.global.u64 	%rd2, %rd12;
	cvta.to.global.u64 	%rd3, %rd13;
	mov.b64 	%rd40, 0;
$L__BB2_3:
	mul.wide.s32 	%rd28, %r16, 4;
	add.s64 	%rd29, %rd2, %rd28;
	ld.global.u32 	%r17, [%rd29];
	setp.lt.s32 	%p3, %r17, 1;
	mov.b64 	%rd39, 0;
	@%p3 bra 	$L__BB2_6;
	mov.b64 	%rd39, 0;
$L__BB2_5:
	mul.wide.u32 	%rd31, %r17, 8;
	add.s64 	%rd32, %rd3, %rd31;
	ld.global.u64 	%rd33, [%rd32];
	add.s64 	%rd39, %rd33, %rd39;
	add.s32 	%r14, %r17, 2147483647;
	and.b32  	%r17, %r14, %r17;
	setp.ne.s32 	%p4, %r17, 0;
	@%p4 bra 	$L__BB2_5;
$L__BB2_6:
	add.s64 	%rd40, %rd39, %rd40;
	setp.lt.s64 	%p5, %rd40, %rd1;
	add.s32 	%r16, %r16, 1;
	setp.lt.s32 	%p6, %r16, %r4;
	and.pred  	%p7, %p5, %p6;
	@%p7 bra 	$L__BB2_3;
$L__BB2_7:
	setp.ge.s64 	%p8, %rd40, %rd1;
	selp.u32 	%r15, 1, 0, %p8;
	cvta.to.global.u64 	%rd34, %rd15;
	add.s64 	%rd36, %rd34, %rd24;
	st.global.u32 	[%rd36], %r15;
$L__BB2_8:
	ret;

}


// ===== COMPILED SASS (sm_100) =====

	.target	sm_100

	.elftype	@"ET_EXEC"


//--------------------- .note.nv.tkinfo           --------------------------
	.section	.note.nv.tkinfo,"",@"SHT_NOTE"
	.sectionflags	@"SHF_NOTE_NV_TKINFO"
	.tkinfo
        /*0018*/ 	.word	0x00000002
        /*0030*/ 	.string	""
        /*0030*/ 	.string	"ptxas"
        /*0030*/ 	.string	"Cuda compilation tools, release 13.0, V13.0.88"
        /*0030*/ 	.string	"Build cuda_13.0.r13.0/compiler.36424714_0"
        /*0030*/ 	.string	"-arch sm_100 -m 64 "



//--------------------- .note.nv.cuinfo           --------------------------
	.section	.note.nv.cuinfo,"",@"SHT_NOTE"
	.sectionflags	@"SHF_NOTE_NV_CUINFO"
        /*0018*/ 	.short	0x0002
        /*001a*/ 	.short	0x0064
        /*001c*/ 	.short	0x0082
	.zero		2


//--------------------- .nv.info                  --------------------------
	.section	.nv.info,"",@"SHT_CUDA_INFO"
	.align	4


	//----- nvinfo : EIATTR_REGCOUNT
	.align		4
        /*0000*/ 	.byte	0x04, 0x2f
        /*0002*/ 	.short	(.L_1 - .L_0)
	.align		4
.L_0:
        /*0004*/ 	.word	index@(_Z17clear_tree_kernelPyi)
        /*0008*/ 	.word	0x00000008


	//----- nvinfo : EIATTR_FRAME_SIZE
	.align		4
.L_1:
        /*000c*/ 	.byte	0x04, 0x11
        /*000e*/ 	.short	(.L_3 - .L_2)
	.align		4
.L_2:
        /*0010*/ 	.word	index@(_Z17clear_tree_kernelPyi)
        /*0014*/ 	.word	0x00000000


	//----- nvinfo : EIATTR_REGCOUNT
	.align		4
.L_3:
        /*0018*/ 	.byte	0x04, 0x2f
        /*001a*/ 	.short	(.L_5 - .L_4)
	.align		4
.L_4:
        /*001c*/ 	.word	index@(_Z19batch_update_kernelPyiPKiS1_PKxii)
        /*0020*/ 	.word	0x00000010


	//----- nvinfo : EIATTR_FRAME_SIZE
	.align		4
.L_5:
        /*0024*/ 	.byte	0x04, 0x11
        /*0026*/ 	.short	(.L_7 - .L_6)
	.align		4
.L_6:
        /*0028*/ 	.word	index@(_Z19batch_update_kernelPyiPKiS1_PKxii)
        /*002c*/ 	.word	0x00000000


	//----- nvinfo : EIATTR_REGCOUNT
	.align		4
.L_7:
        /*0030*/ 	.byte	0x04, 0x2f
        /*0032*/ 	.short	(.L_9 - .L_8)
	.align		4
.L_8:
        /*0034*/ 	.word	index@(_Z20check_nations_kerneliPKiS0_S0_PKyPKxPi)
        /*0038*/ 	.word	0x00000016


	//----- nvinfo : EIATTR_FRAME_SIZE
	.align		4
.L_9:
        /*003c*/ 	.byte	0x04, 0x11
        /*003e*/ 	.short	(.L_11 - .L_10)
	.align		4
.L_10:
        /*0040*/ 	.word	index@(_Z20check_nations_kerneliPKiS0_S0_PKyPKxPi)
        /*0044*/ 	.word	0x00000000


	//----- nvinfo : EIATTR_MIN_STACK_SIZE
	.align		4
.L_11:
        /*0048*/ 	.byte	0x04, 0x12
        /*004a*/ 	.short	(.L_13 - .L_12)
	.align		4
.L_12:
        /*004c*/ 	.word	index@(_Z20check_nations_kerneliPKiS0_S0_PKyPKxPi)
        /*0050*/ 	.word	0x00000000


	//----- nvinfo : EIATTR_MIN_STACK_SIZE
	.align		4
.L_13:
        /*0054*/ 	.byte	0x04, 0x12
        /*0056*/ 	.short	(.L_15 - .L_14)
	.align		4
.L_14:
        /*0058*/ 	.word	index@(_Z19batch_update_kernelPyiPKiS1_PKxii)
        /*005c*/ 	.word	0x00000000


	//----- nvinfo : EIATTR_MIN_STACK_SIZE
	.align		4
.L_15:
        /*0060*/ 	.byte	0x04, 0x12
        /*0062*/ 	.short	(.L_17 - .L_16)
	.align		4
.L_16:
        /*0064*/ 	.word	index@(_Z17clear_tree_kernelPyi)
        /*0068*/ 	.word	0x00000000
.L_17:


//--------------------- .nv.compat                --------------------------
	.section	.nv.compat,"",@"SHT_CUDA_COMPAT_INFO"
	.align	4
        /*0000*/ 	.byte	0x02, 0x09, 0x00, 0x00, 0x02, 0x02, 0x01, 0x00, 0x02, 0x05, 0x05, 0x00, 0x03, 0x07, 0x01, 0x01
        /*0010*/ 	.byte	0x02, 0x03, 0x00, 0x00, 0x02, 0x06, 0x01, 0x00, 0x04, 0x0b, 0x08, 0x00, 0x09, 0x00, 0x00, 0x00
        /*0020*/ 	.byte	0x00, 0x00, 0x00, 0x00


//--------------------- .nv.info._Z20check_nations_kerneliPKiS0_S0_PKyPKxPi --------------------------
	.section	.nv.info._Z20check_nations_kerneliPKiS0_S0_PKyPKxPi,"",@"SHT_CUDA_INFO"
	.sectionflags	@""
	.align	4


	//----- nvinfo : EIATTR_CUDA_API_VERSION
	.align		4
        /*0000*/ 	.byte	0x04, 0x37
        /*0002*/ 	.short	(.L_19 - .L_18)
.L_18:
        /*0004*/ 	.word	0x00000082


	//----- nvinfo : EIATTR_KPARAM_INFO
	.align		4
.L_19:
        /*0008*/ 	.byte	0x04, 0x17
        /*000a*/ 	.short	(.L_21 - .L_20)
.L_20:
        /*000c*/ 	.word	0x00000000
        /*0010*/ 	.short	0x0006
        /*0012*/ 	.short	0x0030
        /*0014*/ 	.byte	0x00, 0xf5, 0x21, 0x00


	//----- nvinfo : EIATTR_KPARAM_INFO
	.align		4
.L_21:
        /*0018*/ 	.byte	0x04, 0x17
        /*001a*/ 	.short	(.L_23 - .L_22)
.L_22:
        /*001c*/ 	.word	0x00000000
        /*0020*/ 	.short	0x0005
        /*0022*/ 	.short	0x0028
        /*0024*/ 	.byte	0x00, 0xf5, 0x21, 0x00


	//----- nvinfo : EIATTR_KPARAM_INFO
	.align		4
.L_23:
        /*0028*/ 	.byte	0x04, 0x17
        /*002a*/ 	.short	(.L_25 - .L_24)
.L_24:
        /*002c*/ 	.word	0x00000000
        /*0030*/ 	.short	0x0004
        /*0032*/ 	.short	0x0020
        /*0034*/ 	.byte	0x00, 0xf5, 0x21, 0x00


	//----- nvinfo : EIATTR_KPARAM_INFO
	.align		4
.L_25:
        /*0038*/ 	.byte	0x04, 0x17
        /*003a*/ 	.short	(.L_27 - .L_26)
.L_26:
        /*003c*/ 	.word	0x00000000
        /*0040*/ 	.short	0x0003
        /*0042*/ 	.short	0x0018
        /*0044*/ 	.byte	0x00, 0xf5, 0x21, 0x00


	//----- nvinfo : EIATTR_KPARAM_INFO
	.align		4
.L_27:
        /*0048*/ 	.byte	0x04, 0x17
        /*004a*/ 	.short	(.L_29 - .L_28)
.L_28:
        /*004c*/ 	.word	0x00000000
        /*0050*/ 	.short	0x0002
        /*0052*/ 	.short	0x0010
        /*0054*/ 	.byte	0x00, 0xf5, 0x21, 0x00


	//----- nvinfo : EIATTR_KPARAM_INFO
	.align		4
.L_29:
        /*0058*/ 	.byte	0x04, 0x17
        /*005a*/ 	.short	(.L_31 - .L_30)
.L_30:
        /*005c*/ 	.word	0x00000000
        /*0060*/ 	.short	0x0001
        /*0062*/ 	.short	0x0008
        /*0064*/ 	.byte	0x00, 0xf5, 0x21, 0x00


	//----- nvinfo : EIATTR_KPARAM_INFO
	.align		4
.L_31:
        /*0068*/ 	.byte	0x04, 0x17
        /*006a*/ 	.short	(.L_33 - .L_32)
.L_32:
        /*006c*/ 	.word	0x00000000
        /*0070*/ 	.short	0x0000
        /*0072*/ 	.short	0x0000
        /*0074*/ 	.byte	0x00, 0xf0, 0x11, 0x00


	//----- nvinfo : EIATTR_SPARSE_MMA_MASK
	.align		4
.L_33:
        /*0078*/ 	.byte	0x03, 0x50
        /*007a*/ 	.short	0x0000


	//----- nvinfo : EIATTR_MAXREG_COUNT
	.align		4
        /*007c*/ 	.byte	0x03, 0x1b
        /*007e*/ 	.short	0x00ff


	//----- nvinfo : EIATTR_MERCURY_ISA_VERSION
	.align		4
        /*0080*/ 	.byte	0x03, 0x5f
        /*0082*/ 	.short	0x0101


	//----- nvinfo : EIATTR_VRC_CTA_INIT_COUNT
	.align		4
        /*0084*/ 	.byte	0x02, 0x4a
	.zero		1
	.zero		1


	//----- nvinfo : EIATTR_EXIT_INSTR_OFFSETS
	.align		4
        /*0088*/ 	.byte	0x04, 0x1c
        /*008a*/ 	.short	(.L_35 - .L_34)


	//   ....[0]....
.L_34:
        /*008c*/ 	.word	0x00000070


	//   ....[1]....
        /*0090*/ 	.word	0x000003c0


	//----- nvinfo : EIATTR_CRS_STACK_SIZE
	.align		4
.L_35:
        /*0094*/ 	.byte	0x04, 0x1e
        /*0096*/ 	.short	(.L_37 - .L_36)
.L_36:
        /*0098*/ 	.word	0x00000000


	//----- nvinfo : EIATTR_CBANK_PARAM_SIZE
	.align		4
.L_37:
        /*009c*/ 	.byte	0x03, 0x19
        /*009e*/ 	.short	0x0038


	//----- nvinfo : EIATTR_PARAM_CBANK
	.align		4
        /*00a0*/ 	.byte	0x04, 0x0a
        /*00a2*/ 	.short	(.L_39 - .L_38)
	.align		4
.L_38:
        /*00a4*/ 	.word	index@(.nv.constant0._Z20check_nations_kerneliPKiS0_S0_PKyPKxPi)
        /*00a8*/ 	.short	0x0380
        /*00aa*/ 	.short	0x0038


	//----- nvinfo : EIATTR_SW_WAR
	.align		4
.L_39:
        /*00ac*/ 	.byte	0x04, 0x36
        /*00ae*/ 	.short	(.L_41 - .L_40)
.L_40:
        /*00b0*/ 	.word	0x00000008
.L_41:


//--------------------- .nv.info._Z19batch_update_kernelPyiPKiS1_PKxii --------------------------
	.section	.nv.info._Z19batch_update_kernelPyiPKiS1_PKxii,"",@"SHT_CUDA_INFO"
	.sectionflags	@""
	.align	4


	//----- nvinfo : EIATTR_CUDA_API_VERSION
	.align		4
        /*0000*/ 	.byte	0x04, 0x37
        /*0002*/ 	.short	(.L_43 - .L_42)
.L_42:
        /*0004*/ 	.word	0x00000082


	//----- nvinfo : EIATTR_KPARAM_INFO
	.align		4
.L_43:
        /*0008*/ 	.byte	0x04, 0x17
        /*000a*/ 	.short	(.L_45 - .L_44)
.L_44:
        /*000c*/ 	.word	0x00000000
        /*0010*/ 	.short	0x0006
        /*0012*/ 	.short	0x002c
        /*0014*/ 	.byte	0x00, 0xf0, 0x11, 0x00


	//----- nvinfo : EIATTR_KPARAM_INFO
	.align		4
.L_45:
        /*0018*/ 	.byte	0x04, 0x17
        /*001a*/ 	.short	(.L_47 - .L_46)
.L_46:
        /*001c*/ 	.word	0x00000000
        /*0020*/ 	.short	0x0005
        /*0022*/ 	.short	0x0028
        /*0024*/ 	.byte	0x00, 0xf0, 0x11, 0x00


	//----- nvinfo : EIATTR_KPARAM_INFO
	.align		4
.L_47:
        /*0028*/ 	.byte	0x04, 0x17
        /*002a*/ 	.short	(.L_49 - .L_48)
.L_48:
        /*002c*/ 	.word	0x00000000
        /*0030*/ 	.short	0x0004
        /*0032*/ 	.short	0x0020
        /*0034*/ 	.byte	0x00, 0xf5, 0x21, 0x00


	//----- nvinfo : EIATTR_KPARAM_INFO
	.align		4
.L_49:
        /*0038*/ 	.byte	0x04, 0x17
        /*003a*/ 	.short	(.L_51 - .L_50)
.L_50:
        /*003c*/ 	.word	0x00000000
        /*0040*/ 	.short	0x0003
        /*0042*/ 	.short	0x0018
        /*0044*/ 	.byte	0x00, 0xf5, 0x21, 0x00


	//----- nvinfo : EIATTR_KPARAM_INFO
	.align		4
.L_51:
        /*0048*/ 	.byte	0x04, 0x17
        /*004a*/ 	.short	(.L_53 - .L_52)
.L_52:
        /*004c*/ 	.word	0x00000000
        /*0050*/ 	.short	0x0002
        /*0052*/ 	.short	0x0010
        /*0054*/ 	.byte	0x00, 0xf5, 0x21, 0x00


	//----- nvinfo : EIATTR_KPARAM_INFO
	.align		4
.L_53:
        /*0058*/ 	.byte	0x04, 0x17
        /*005a*/ 	.short	(.L_55 - .L_54)
.L_54:
        /*005c*/ 	.word	0x00000000
        /*0060*/ 	.short	0x0001
        /*0062*/ 	.short	0x0008
        /*0064*/ 	.byte	0x00, 0xf0, 0x11, 0x00


	//----- nvinfo : EIATTR_KPARAM_INFO
	.align		4
.L_55:
        /*0068*/ 	.byte	0x04, 0x17
        /*006a*/ 	.short	(.L_57 - .L_56)
.L_56:
        /*006c*/ 	.word	0x00000000
        /*0070*/ 	.short	0x0000
        /*0072*/ 	.short	0x0000
        /*0074*/ 	.byte	0x00, 0xf5, 0x21, 0x00


	//----- nvinfo : EIATTR_SPARSE_MMA_MASK
	.align		4
.L_57:
        /*0078*/ 	.byte	0x03, 0x50
        /*007a*/ 	.short	0x0000


	//----- nvinfo : EIATTR_MAXREG_COUNT
	.align		4
        /*007c*/ 	.byte	0x03, 0x1b
        /*007e*/ 	.short	0x00ff


	//----- nvinfo : EIATTR_MERCURY_ISA_VERSION
	.align		4
        /*0080*/ 	.byte	0x03, 0x5f
        /*0082*/ 	.short	0x0101


	//----- nvinfo : EIATTR_VRC_CTA_INIT_COUNT
	.align		4
        /*0084*/ 	.byte	0x02, 0x4a
	.zero		1
	.zero		1


	//----- nvinfo : EIATTR_EXIT_INSTR_OFFSETS
	.align		4
        /*0088*/ 	.byte	0x04, 0x1c
        /*008a*/ 	.short	(.L_59 - .L_58)


	//   ....[0]....
.L_58:
        /*008c*/ 	.word	0x00000080


	//   ....[1]....
        /*0090*/ 	.word	0x00000310


	//   ....[2]....
        /*0094*/ 	.word	0x000003b0


	//   ....[3]....
        /*0098*/ 	.word	0x000004c0


	//   ....[4]....
        /*009c*/ 	.word	0x00000560


	//----- nvinfo : EIATTR_CRS_STACK_SIZE
	.align		4
.L_59:
        /*00a0*/ 	.byte	0x04, 0x1e
        /*00a2*/ 	.short	(.L_61 - .L_60)
.L_60:
        /*00a4*/ 	.word	0x00000000


	//----- nvinfo : EIATTR_CBANK_PARAM_SIZE
	.align		4
.L_61:
        /*00a8*/ 	.byte	0x03, 0x19
        /*00aa*/ 	.short	0x0030


	//----- nvinfo : EIATTR_PARAM_CBANK
	.align		4
        /*00ac*/ 	.byte	0x04, 0x0a
        /*00ae*/ 	.short	(.L_63 - .L_62)
	.align		4
.L_62:
        /*00b0*/ 	.word	index@(.nv.constant0._Z19batch_update_kernelPyiPKiS1_PKxii)
        /*00b4*/ 	.short	0x0380
        /*00b6*/ 	.short	0x0030


	//----- nvinfo : EIATTR_SW_WAR
	.align		4
.L_63:
        /*00b8*/ 	.byte	0x04, 0x36
        /*00ba*/ 	.short	(.L_65 - .L_64)
.L_64:
        /*00bc*/ 	.word	0x00000008
.L_65:


//--------------------- .nv.info._Z17clear_tree_kernelPyi --------------------------
	.section	.nv.info._Z17clear_tree_kernelPyi,"",@"SHT_CUDA_INFO"
	.sectionflags	@""
	.align	4


	//----- nvinfo : EIATTR_CUDA_API_VERSION
	.align		4
        /*0000*/ 	.byte	0x04, 0x37
        /*0002*/ 	.short	(.L_67 - .L_66)
.L_66:
        /*0004*/ 	.word	0x00000082


	//----- nvinfo : EIATTR_KPARAM_INFO
	.align		4
.L_67:
        /*0008*/ 	.byte	0x04, 0x17
        /*000a*/ 	.short	(.L_69 - .L_68)
.L_68:
        /*000c*/ 	.word	0x00000000
        /*0010*/ 	.short	0x0001
        /*0012*/ 	.short	0x0008
        /*0014*/ 	.byte	0x00, 0xf0, 0x11, 0x00


	//----- nvinfo : EIATTR_KPARAM_INFO
	.align		4
.L_69:
        /*0018*/ 	.byte	0x04, 0x17
        /*001a*/ 	.short	(.L_71 - .L_70)
.L_70:
        /*001c*/ 	.word	0x00000000
        /*0020*/ 	.short	0x0000
        /*0022*/ 	.short	0x0000
        /*0024*/ 	.byte	0x00, 0xf5, 0x21, 0x00


	//----- nvinfo : EIATTR_SPARSE_MMA_MASK
	.align		4
.L_71:
        /*0028*/ 	.byte	0x03, 0x50
        /*002a*/ 	.short	0x0000


	//----- nvinfo : EIATTR_MAXREG_COUNT
	.align		4
        /*002c*/ 	.byte	0x03, 0x1b
        /*002e*/ 	.short	0x00ff


	//----- nvinfo : EIATTR_MERCURY_ISA_VERSION
	.align		4
        /*0030*/ 	.byte	0x03, 0x5f
        /*0032*/ 	.short	0x0101


	//----- nvinfo : EIATTR_VRC_CTA_INIT_COUNT
	.align		4
        /*0034*/ 	.byte	0x02, 0x4a
	.zero		1
	.zero		1


	//----- nvinfo : EIATTR_EXIT_INSTR_OFFSETS
	.align		4
        /*0038*/ 	.byte	0x04, 0x1c
        /*003a*/ 	.short	(.L_73 - .L_72)


	//   ....[0]....
.L_72:
        /*003c*/ 	.word	0x00000070


	//   ....[1]....
        /*0040*/ 	.word	0x000000c0


	//----- nvinfo : EIATTR_CBANK_PARAM_SIZE
	.align		4
.L_73:
        /*0044*/ 	.byte	0x03, 0x19
        /*0046*/ 	.short	0x000c


	//----- nvinfo : EIATTR_PARAM_CBANK
	.align		4
        /*0048*/ 	.byte	0x04, 0x0a
        /*004a*/ 	.short	(.L_75 - .L_74)
	.align		4
.L_74:
        /*004c*/ 	.word	index@(.nv.constant0._Z17clear_tree_kernelPyi)
        /*0050*/ 	.short	0x0380
        /*0052*/ 	.short	0x000c


	//----- nvinfo : EIATTR_SW_WAR
	.align		4
.L_75:
        /*0054*/ 	.byte	0x04, 0x36
        /*0056*/ 	.short	(.L_77 - .L_76)
.L_76:
        /*0058*/ 	.word	0x00000008
.L_77:


//--------------------- .nv.callgraph             --------------------------
	.section	.nv.callgraph,"",@"SHT_CUDA_CALLGRAPH"
	.align	4
	.sectionentsize	8
	.align		4
        /*0000*/ 	.word	0x00000000
	.align		4
        /*0004*/ 	.word	0xffffffff
	.align		4
        /*0008*/ 	.word	0x00000000
	.align		4
        /*000c*/ 	.word	0xfffffffe
	.align		4
        /*0010*/ 	.word	0x00000000
	.align		4
        /*0014*/ 	.word	0xfffffffd
	.align		4
        /*0018*/ 	.word	0x00000000
	.align		4
        /*001c*/ 	.word	0xfffffffc


//--------------------- .text._Z20check_nations_kerneliPKiS0_S0_PKyPKxPi --------------------------
	.section	.text._Z20check_nations_kerneliPKiS0_S0_PKyPKxPi,"ax",@progbits
	.align	128
        .global         _Z20check_nations_kerneliPKiS0_S0_PKyPKxPi
        .type           _Z20check_nations_kerneliPKiS0_S0_PKyPKxPi,@function
        .size           _Z20check_nations_kerneliPKiS0_S0_PKyPKxPi,(.L_x_20 - _Z20check_nations_kerneliPKiS0_S0_PKyPKxPi)
        .other          _Z20check_nations_kerneliPKiS0_S0_PKyPKxPi,@"STO_CUDA_ENTRY STV_DEFAULT"
_Z20check_nations_kerneliPKiS0_S0_PKyPKxPi:
.text._Z20check_nations_kerneliPKiS0_S0_PKyPKxPi:
[----:B------:R-:W-:Y:S01]  /*0000*/  LDC R1, c[0x0][0x37c] ;  /* 0x0000df00ff017b82 */ /* 0x000fe20000000800 */
[----:B------:R-:W0:Y:S07]  /*0010*/  S2R R0, SR_TID.X ;  /* 0x0000000000007919 */ /* 0x000e2e0000002100 */
[----:B------:R-:W0:Y:S01]  /*0020*/  S2UR UR4, SR_CTAID.X ;  /* 0x00000000000479c3 */ /* 0x000e220000002500 */
[----:B------:R-:W1:Y:S07]  /*0030*/  LDCU UR5, c[0x0][0x380] ;  /* 0x00007000ff0577ac */ /* 0x000e6e0008000800 */
[----:B------:R-:W0:Y:S02]  /*0040*/  LDC R3, c[0x0][0x360] ;  /* 0x0000d800ff037b82 */ /* 0x000e240000000800 */
[----:B0-----:R-:W-:-:S05]  /*0050*/  IMAD R3, R3, UR4, R0 ;  /* 0x0000000403037c24 */ /* 0x001fca000f8e0200 */
[----:B-1----:R-:W-:-:S13]  /*0060*/  ISETP.GE.AND P0, PT, R3, UR5, PT ;  /* 0x0000000503007c0c */ /* 0x002fda000bf06270 */
[----:B------:R-:W-:Y:S05]  /*0070*/  @P0 EXIT ;  /* 0x000000000000094d */ /* 0x000fea0003800000 */
[----:B------:R-:W0:Y:S01]  /*0080*/  LDC.64 R4, c[0x0][0x388] ;  /* 0x0000e200ff047b82 */ /* 0x000e220000000a00 */
[----:B------:R-:W1:Y:S07]  /*0090*/  LDCU.64 UR4, c[0x0][0x358] ;  /* 0x00006b00ff0477ac */ /* 0x000e6e0008000a00 */
[----:B------:R-:W2:Y:S01]  /*00a0*/  LDC.64 R6, c[0x0][0x390] ;  /* 0x0000e400ff067b82 */ /* 0x000ea20000000a00 */
[----:B0-----:R-:W-:-:S07]  /*00b0*/  IMAD.WIDE R4, R3, 0x4, R4 ;  /* 0x0000000403047825 */ /* 0x001fce00078e0204 */
[----:B------:R-:W0:Y:S01]  /*00c0*/  LDC.64 R2, c[0x0][0x3a8] ;  /* 0x0000ea00ff027b82 */ /* 0x000e220000000a00 */
[----:B-1----:R-:W2:Y:S02]  /*00d0*/  LDG.E R0, desc[UR4][R4.64] ;  /* 0x0000000404007981 */ /* 0x002ea4000c1e1900 */
[----:B--2---:R-:W-:-:S05]  /*00e0*/  IMAD.WIDE R6, R0, 0x4, R6 ;  /* 0x0000000400067825 */ /* 0x004fca00078e0206 */
[----:B------:R-:W2:Y:S04]  /*00f0*/  LDG.E R8, desc[UR4][R6.64] ;  /* 0x0000000406087981 */ /* 0x000ea8000c1e1900 */
[----:B------:R-:W2:Y:S01]  /*0100*/  LDG.E R9, desc[UR4][R6.64+0x4] ;  /* 0x0000040406097981 */ /* 0x000ea2000c1e1900 */
[----:B0-----:R-:W-:-:S06]  /*0110*/  IMAD.WIDE R2, R0, 0x8, R2 ;  /* 0x0000000800027825 */ /* 0x001fcc00078e0202 */
[----:B------:R-:W5:Y:S01]  /*0120*/  LDG.E.64 R2, desc[UR4][R2.64] ;  /* 0x0000000402027981 */ /* 0x000f62000c1e1b00 */
[----:B------:R-:W-:Y:S01]  /*0130*/  BSSY.RECONVERGENT B0, `(.L_x_0) ;  /* 0x0000022000007945 */ /* 0x000fe20003800200 */
[----:B------:R-:W-:Y:S02]  /*0140*/  IMAD.MOV.U32 R17, RZ, RZ, RZ ;  /* 0x000000ffff117224 */ /* 0x000fe400078e00ff */
[----:B------:R-:W-:Y:S01]  /*0150*/  IMAD.MOV.U32 R19, RZ, RZ, RZ ;  /* 0x000000ffff137224 */ /* 0x000fe200078e00ff */
[----:B--2---:R-:W-:-:S13]  /*0160*/  ISETP.GE.AND P0, PT, R8, R9, PT ;  /* 0x000000090800720c */ /* 0x004fda0003f06270 */
[----:B------:R-:W-:Y:S05]  /*0170*/  @P0 BRA `(.L_x_1) ;  /* 0x0000000000740947 */ /* 0x000fea0003800000 */
[----:B------:R-:W-:Y:S02]  /*0180*/  HFMA2 R17, -RZ, RZ, 0, 0 ;  /* 0x00000000ff117431 */ /* 0x000fe400000001ff */
[----:B------:R-:W-:-:S07]  /*0190*/  IMAD.MOV.U32 R19, RZ, RZ, RZ ;  /* 0x000000ffff137224 */ /* 0x000fce00078e00ff */
.L_x_5:
[----:B------:R-:W0:Y:S02]  /*01a0*/  LDC.64 R4, c[0x0][0x398] ;  /* 0x0000e600ff047b82 */ /* 0x000e240000000a00 */
[----:B0-----:R-:W-:-:S06]  /*01b0*/  IMAD.WIDE R4, R8, 0x4, R4 ;  /* 0x0000000408047825 */ /* 0x001fcc00078e0204 */
[----:B------:R-:W2:Y:S01]  /*01c0*/  LDG.E R4, desc[UR4][R4.64] ;  /* 0x0000000404047981 */ /* 0x000ea2000c1e1900 */
[----:B------:R-:W-:Y:S01]  /*01d0*/  BSSY.RECONVERGENT B1, `(.L_x_2) ;  /* 0x0000010000017945 */ /* 0x000fe20003800200 */
[----:B------:R-:W-:Y:S01]  /*01e0*/  IMAD.MOV.U32 R13, RZ, RZ, RZ ;  /* 0x000000ffff0d7224 */ /* 0x000fe200078e00ff */
[----:B------:R-:W-:Y:S02]  /*01f0*/  MOV R15, RZ ;  /* 0x000000ff000f7202 */ /* 0x000fe40000000f00 */
[----:B--2---:R-:W-:-:S13]  /*0200*/  ISETP.GE.AND P0, PT, R4, 0x1, PT ;  /* 0x000000010400780c */ /* 0x004fda0003f06270 */
[----:B------:R-:W-:Y:S05]  /*0210*/  @!P0 BRA `(.L_x_3) ;  /* 0x00000000002c8947 */ /* 0x000fea0003800000 */
[----:B------:R-:W0:Y:S01]  /*0220*/  LDC.64 R6, c[0x0][0x3a0] ;  /* 0x0000e800ff067b82 */ /* 0x000e220000000a00 */
[----:B------:R-:W-:Y:S01]  /*0230*/  IMAD.MOV.U32 R11, RZ, RZ, R4 ;  /* 0x000000ffff0b7224 */ /* 0x000fe200078e0004 */
[----:B------:R-:W-:Y:S01]  /*0240*/  MOV R15, RZ ;  /* 0x000000ff000f7202 */ /* 0x000fe20000000f00 */
[----:B------:R-:W-:-:S07]  /*0250*/  IMAD.MOV.U32 R13, RZ, RZ, RZ ;  /* 0x000000ffff0d7224 */ /* 0x000fce00078e00ff */
.L_x_4:
[----:B0-----:R-:W-:-:S06]  /*0260*/  IMAD.WIDE.U32 R4, R11, 0x8, R6 ;  /* 0x000000080b047825 */ /* 0x001fcc00078e0006 */
[----:B------:R-:W2:Y:S01]  /*0270*/  LDG.E.64 R4, desc[UR4][R4.64] ;  /* 0x0000000404047981 */ /* 0x000ea2000c1e1b00 */
[----:B------:R-:W-:-:S05]  /*0280*/  VIADD R10, R11, 0x7fffffff ;  /* 0x7fffffff0b0a7836 */ /* 0x000fca0000000000 */
[----:B------:R-:W-:Y:S02]  /*0290*/  LOP3.LUT P0, R11, R10, RZ, R11, 0xa0, !PT ;  /* 0x000000ff0a0b7212 */ /* 0x000fe4000780a00b */
[----:B--2---:R-:W-:-:S04]  /*02a0*/  IADD3 R13, P1, PT, R4, R13, RZ ;  /* 0x0000000d040d7210 */ /* 0x004fc80007f3e0ff */
[----:B------:R-:W-:-:S07]  /*02b0*/  IADD3.X R15, PT, PT, R5, R15, RZ, P1, !PT ;  /* 0x0000000f050f7210 */ /* 0x000fce0000ffe4ff */
[----:B------:R-:W-:Y:S05]  /*02c0*/  @P0 BRA `(.L_x_4) ;  /* 0xfffffffc00e40947 */ /* 0x000fea000383ffff */
.L_x_3:
[----:B------:R-:W-:Y:S05]  /*02d0*/  BSYNC.RECONVERGENT B1 ;  /* 0x0000000000017941 */ /* 0x000fea0003800200 */
.L_x_2:
[----:B------:R-:W-:Y:S01]  /*02e0*/  IADD3 R17, P0, PT, R17, R13, RZ ;  /* 0x0000000d11117210 */ /* 0x000fe20007f1e0ff */
[----:B------:R-:W-:-:S03]  /*02f0*/  VIADD R8, R8, 0x1 ;  /* 0x0000000108087836 */ /* 0x000fc60000000000 */
[----:B------:R-:W-:Y:S02]  /*0300*/  IADD3.X R19, PT, PT, R19, R15, RZ, P0, !PT ;  /* 0x0000000f13137210 */ /* 0x000fe400007fe4ff */
[----:B-----5:R-:W-:Y:S02]  /*0310*/  ISETP.GE.U32.AND P0, PT, R17, R2, PT ;  /* 0x000000021100720c */ /* 0x020fe40003f06070 */
[----:B------:R-:W-:Y:S02]  /*0320*/  ISETP.LT.AND P1, PT, R8, R9, PT ;  /* 0x000000090800720c */ /* 0x000fe40003f21270 */
[----:B------:R-:W-:-:S13]  /*0330*/  ISETP.GE.AND.EX P0, PT, R19, R3, PT, P0 ;  /* 0x000000031300720c */ /* 0x000fda0003f06300 */
[----:B------:R-:W-:Y:S05]  /*0340*/  @!P0 BRA P1, `(.L_x_5) ;  /* 0xfffffffc00948947 */ /* 0x000fea000083ffff */
.L_x_1:
[----:B------:R-:W-:Y:S05]  /*0350*/  BSYNC.RECONVERGENT B0 ;  /* 0x0000000000007941 */ /* 0x000fea0003800200 */
.L_x_0:
[----:B------:R-:W0:Y:S01]  /*0360*/  LDC.64 R4, c[0x0][0x3b0] ;  /* 0x0000ec00ff047b82 */ /* 0x000e220000000a00 */
[----:B-----5:R-:W-:-:S04]  /*0370*/  ISETP.GE.U32.AND P0, PT, R17, R2, PT ;  /* 0x000000021100720c */ /* 0x020fc80003f06070 */
[----:B------:R-:W-:Y:S01]  /*0380*/  ISETP.GE.AND.EX P0, PT, R19, R3, PT, P0 ;  /* 0x000000031300720c */ /* 0x000fe20003f06300 */
[----:B0-----:R-:W-:-:S03]  /*0390*/  IMAD.WIDE R2, R0, 0x4, R4 ;  /* 0x0000000400027825 */ /* 0x001fc600078e0204 */
[----:B------:R-:W-:-:S05]  /*03a0*/  SEL R5, RZ, 0x1, !P0 ;  /* 0x00000001ff057807 */ /* 0x000fca0004000000 */
[----:B------:R-:W-:Y:S01]  /*03b0*/  STG.E desc[UR4][R2.64], R5 ;  /* 0x0000000502007986 */ /* 0x000fe2000c101904 */
[----:B------:R-:W-:Y:S05]  /*03c0*/  EXIT ;  /* 0x000000000000794d */ /* 0x000fea0003800000 */
.L_x_6:
[----:B------:R-:W-:-:S00]  /*03d0*/  BRA `(.L_x_6) ;  /* 0xfffffffc00fc7947 */ /* 0x000fc0000383ffff */
[----:B------:R-:W-:-:S00]  /*03e0*/  NOP ;  /* 0x0000000000007918 */ /* 0x000fc00000000000 */
        /* <DEDUP_REMOVED lines=9> */
.L_x_20:


//--------------------- .text._Z19batch_update_kernelPyiPKiS1_PKxii --------------------------
	.section	.text._Z19batch_update_kernelPyiPKiS1_PKxii,"ax",@progbits
	.align	128
        .global         _Z19batch_update_kernelPyiPKiS1_PKxii
        .type           _Z19batch_update_kernelPyiPKiS1_PKxii,@function
        .size           _Z19batch_update_kernelPyiPKiS1_PKxii,(.L_x_21 - _Z19batch_update_kernelPyiPKiS1_PKxii)
        .other          _Z19batch_update_kernelPyiPKiS1_PKxii,@"STO_CUDA_ENTRY STV_DEFAULT"
_Z19batch_update_kernelPyiPKiS1_PKxii:
.text._Z19batch_update_kernelPyiPKiS1_PKxii:
[----:B------:R-:W-:Y:S01]  /*0000*/  LDC R1, c[0x0][0x37c] ;  /* 0x0000df00ff017b82 */ /* 0x000fe20000000800 */
[----:B------:R-:W0:Y:S07]  /*0010*/  S2R R3, SR_TID.X ;  /* 0x0000000000037919 */ /* 0x000e2e0000002100 */
[----:B------:R-:W0:Y:S01]  /*0020*/  S2UR UR4, SR_CTAID.X ;  /* 0x00000000000479c3 */ /* 0x000e220000002500 */
[----:B------:R-:W1:Y:S07]  /*0030*/  LDCU.64 UR6, c[0x0][0x3a8] ;  /* 0x00007500ff0677ac */ /* 0x000e6e0008000a00 */
[----:B------:R-:W0:Y:S02]  /*0040*/  LDC R0, c[0x0][0x360] ;  /* 0x0000d800ff007b82 */ /* 0x000e240000000800 */
[----:B0-----:R-:W-:-:S04]  /*0050*/  IMAD R0, R0, UR4, R3 ;  /* 0x0000000400007c24 */ /* 0x001fc8000f8e0203 */
[----:B-1----:R-:W-:-:S05]  /*0060*/  VIADD R5, R0, UR6 ;  /* 0x0000000600057c36 */ /* 0x002fca0008000000 */
[----:B------:R-:W-:-:S13]  /*0070*/  ISETP.GT.AND P0, PT, R5, UR7, PT ;  /* 0x0000000705007c0c */ /* 0x000fda000bf04270 */
[----:B------:R-:W-:Y:S05]  /*0080*/  @P0 EXIT ;  /* 0x000000000000094d */ /* 0x000fea0003800000 */
[----:B------:R-:W0:Y:S01]  /*0090*/  LDC.64 R8, c[0x0][0x398] ;  /* 0x0000e600ff087b82 */ /* 0x000e220000000a00 */
[----:B------:R-:W1:Y:S07]  /*00a0*/  LDCU.64 UR4, c[0x0][0x358] ;  /* 0x00006b00ff0477ac */ /* 0x000e6e0008000a00 */
[----:B------:R-:W2:Y:S08]  /*00b0*/  LDC.64 R6, c[0x0][0x390] ;  /* 0x0000e400ff067b82 */ /* 0x000eb00000000a00 */
[----:B------:R-:W3:Y:S01]  /*00c0*/  LDC.64 R2, c[0x0][0x3a0] ;  /* 0x0000e800ff027b82 */ /* 0x000ee20000000a00 */
[----:B0-----:R-:W-:-:S06]  /*00d0*/  IMAD.WIDE R8, R5, 0x4, R8 ;  /* 0x0000000405087825 */ /* 0x001fcc00078e0208 */
[----:B-1----:R-:W4:Y:S01]  /*00e0*/  LDG.E R9, desc[UR4][R8.64] ;  /* 0x0000000408097981 */ /* 0x002f22000c1e1900 */
[----:B--2---:R-:W-:-:S05]  /*00f0*/  IMAD.WIDE R6, R5, 0x4, R6 ;  /* 0x0000000405067825 */ /* 0x004fca00078e0206 */
[----:B------:R-:W4:Y:S01]  /*0100*/  LDG.E R0, desc[UR4][R6.64] ;  /* 0x0000000406007981 */ /* 0x000f22000c1e1900 */
[----:B---3--:R-:W-:-:S06]  /*0110*/  IMAD.WIDE R2, R5, 0x8, R2 ;  /* 0x0000000805027825 */ /* 0x008fcc00078e0202 */
[----:B------:R-:W2:Y:S01]  /*0120*/  LDG.E.64 R2, desc[UR4][R2.64] ;  /* 0x0000000402027981 */ /* 0x000ea2000c1e1b00 */
[----:B----4-:R-:W-:Y:S02]  /*0130*/  ISETP.GT.AND P0, PT, R0, R9, PT ;  /* 0x000000090000720c */ /* 0x010fe40003f04270 */
[----:B--2---:R-:W-:-:S05]  /*0140*/  IADD3 R4, P1, PT, RZ, -R2, RZ ;  /* 0x80000002ff047210 */ /* 0x004fca0007f3e0ff */
[----:B------:R-:W-:-:S06]  /*0150*/  IMAD.X R5, RZ, RZ, ~R3, P1 ;  /* 0x000000ffff057224 */ /* 0x000fcc00008e0e03 */
[----:B------:R-:W-:Y:S05]  /*0160*/  @!P0 BRA `(.L_x_7) ;  /* 0x0000000000948947 */ /* 0x000fea0003800000 */
[----:B------:R-:W0:Y:S01]  /*0170*/  LDC R13, c[0x0][0x388] ;  /* 0x0000e200ff0d7b82 */ /* 0x000e220000000800 */
[----:B------:R-:W-:Y:S01]  /*0180*/  VIADD R12, R9, 0x2 ;  /* 0x00000002090c7836 */ /* 0x000fe20000000000 */
[----:B0-----:R-:W-:-:S04]  /*0190*/  ISETP.GE.AND P2, PT, R13, 0x1, PT ;  /* 0x000000010d00780c */ /* 0x001fc80003f46270 */
[-C--:B------:R-:W-:Y:S02]  /*01a0*/  ISETP.GT.AND P0, PT, R12, R13.reuse, PT ;  /* 0x0000000d0c00720c */ /* 0x080fe40003f04270 */
[----:B------:R-:W-:-:S07]  /*01b0*/  ISETP.GE.AND P1, PT, R0, R13, PT ;  /* 0x0000000d0000720c */ /* 0x000fce0003f26270 */
[----:B------:R-:W-:Y:S06]  /*01c0*/  @!P2 BRA `(.L_x_8) ;  /* 0x000000000024a947 */ /* 0x000fec0003800000 */
[----:B------:R-:W0:Y:S01]  /*01d0*/  LDC.64 R8, c[0x0][0x380] ;  /* 0x0000e000ff087b82 */ /* 0x000e220000000a00 */
[----:B------:R-:W-:-:S07]  /*01e0*/  HFMA2 R11, -RZ, RZ, 0, 5.9604644775390625e-08 ;  /* 0x00000001ff0b7431 */ /* 0x000fce00000001ff */
.L_x_9:
[----:B------:R-:W-:Y:S02]  /*01f0*/  IMAD.MOV R10, RZ, RZ, -R11 ;  /* 0x000000ffff0a7224 */ /* 0x000fe400078e0a0b */
[----:B0-----:R-:W-:-:S03]  /*0200*/  IMAD.WIDE R6, R11, 0x8, R8 ;  /* 0x000000080b067825 */ /* 0x001fc600078e0208 */
[----:B------:R-:W-:Y:S02]  /*0210*/  LOP3.LUT R10, R11, R10, RZ, 0xc0, !PT ;  /* 0x0000000a0b0a7212 */ /* 0x000fe400078ec0ff */
[----:B------:R1:W-:Y:S03]  /*0220*/  REDG.E.ADD.64.STRONG.GPU desc[UR4][R6.64], R2 ;  /* 0x000000020600798e */ /* 0x0003e6000c12e504 */
[----:B------:R-:W-:-:S05]  /*0230*/  IMAD.IADD R11, R10, 0x1, R11 ;  /* 0x000000010a0b7824 */ /* 0x000fca00078e020b */
[----:B------:R-:W-:-:S13]  /*0240*/  ISETP.GT.AND P2, PT, R11, R13, PT ;  /* 0x0000000d0b00720c */ /* 0x000fda0003f44270 */
[----:B-1----:R-:W-:Y:S05]  /*0250*/  @!P2 BRA `(.L_x_9) ;  /* 0xfffffffc00e4a947 */ /* 0x002fea000383ffff */
.L_x_8:
[----:B------:R-:W-:Y:S04]  /*0260*/  BSSY.RECONVERGENT B0, `(.L_x_10) ;  /* 0x000000a000007945 */ /* 0x000fe80003800200 */
[----:B------:R-:W-:Y:S05]  /*0270*/  @P0 BRA `(.L_x_11) ;  /* 0x0000000000200947 */ /* 0x000fea0003800000 */
[----:B------:R-:W0:Y:S02]  /*0280*/  LDC.64 R8, c[0x0][0x380] ;  /* 0x0000e000ff087b82 */ /* 0x000e240000000a00 */
.L_x_12:
[C---:B------:R-:W-:Y:S01]  /*0290*/  IADD3 R11, PT, PT, -R12.reuse, RZ, RZ ;  /* 0x000000ff0c0b7210 */ /* 0x040fe20007ffe1ff */
[----:B0-----:R-:W-:-:S03]  /*02a0*/  IMAD.WIDE R6, R12, 0x8, R8 ;  /* 0x000000080c067825 */ /* 0x001fc600078e0208 */
[----:B------:R-:W-:Y:S02]  /*02b0*/  LOP3.LUT R11, R12, R11, RZ, 0xc0, !PT ;  /* 0x0000000b0c0b7212 */ /* 0x000fe400078ec0ff */
[----:B------:R1:W-:Y:S03]  /*02c0*/  REDG.E.ADD.64.STRONG.GPU desc[UR4][R6.64], R4 ;  /* 0x000000040600798e */ /* 0x0003e6000c12e504 */
[----:B------:R-:W-:-:S05]  /*02d0*/  IMAD.IADD R12, R11, 0x1, R12 ;  /* 0x000000010b0c7824 */ /* 0x000fca00078e020c */
[----:B------:R-:W-:-:S13]  /*02e0*/  ISETP.GT.AND P0, PT, R12, R13, PT ;  /* 0x0000000d0c00720c */ /* 0x000fda0003f04270 */
[----:B-1----:R-:W-:Y:S05]  /*02f0*/  @!P0 BRA `(.L_x_12) ;  /* 0xfffffffc00e48947 */ /* 0x002fea000383ffff */
.L_x_11:
[----:B------:R-:W-:Y:S05]  /*0300*/  BSYNC.RECONVERGENT B0 ;  /* 0x0000000000007941 */ /* 0x000fea0003800200 */
.L_x_10:
[----:B------:R-:W-:Y:S05]  /*0310*/  @P1 EXIT ;  /* 0x000000000000194d */ /* 0x000fea0003800000 */
[----:B------:R-:W0:Y:S01]  /*0320*/  LDC.64 R6, c[0x0][0x380] ;  /* 0x0000e000ff067b82 */ /* 0x000e220000000a00 */
[----:B------:R-:W-:-:S07]  /*0330*/  VIADD R9, R0, 0x1 ;  /* 0x0000000100097836 */ /* 0x000fce0000000000 */
.L_x_13:
[C---:B------:R-:W-:Y:S01]  /*0340*/  IADD3 R0, PT, PT, -R9.reuse, RZ, RZ ;  /* 0x000000ff09007210 */ /* 0x040fe20007ffe1ff */
[----:B0-----:R-:W-:-:S03]  /*0350*/  IMAD.WIDE R4, R9, 0x8, R6 ;  /* 0x0000000809047825 */ /* 0x001fc600078e0206 */
[----:B------:R-:W-:Y:S02]  /*0360*/  LOP3.LUT R0, R9, R0, RZ, 0xc0, !PT ;  /* 0x0000000009007212 */ /* 0x000fe400078ec0ff */
[----:B------:R1:W-:Y:S03]  /*0370*/  REDG.E.ADD.64.STRONG.GPU desc[UR4][R4.64], R2 ;  /* 0x000000020400798e */ /* 0x0003e6000c12e504 */
[----:B------:R-:W-:-:S05]  /*0380*/  IMAD.IADD R9, R0, 0x1, R9 ;  /* 0x0000000100097824 */ /* 0x000fca00078e0209 */
[----:B------:R-:W-:-:S13]  /*0390*/  ISETP.GT.AND P0, PT, R9, R13, PT ;  /* 0x0000000d0900720c */ /* 0x000fda0003f04270 */
[----:B-1----:R-:W-:Y:S05]  /*03a0*/  @!P0 BRA `(.L_x_13) ;  /* 0xfffffffc00e48947 */ /* 0x002fea000383ffff */
[----:B------:R-:W-:Y:S05]  /*03b0*/  EXIT ;  /* 0x000000000000794d */ /* 0x000fea0003800000 */
.L_x_7:
[----:B------:R-:W0:Y:S01]  /*03c0*/  LDC R10, c[0x0][0x388] ;  /* 0x0000e200ff0a7b82 */ /* 0x000e220000000800 */
[----:B------:R-:W-:Y:S01]  /*03d0*/  VIADD R13, R9, 0x2 ;  /* 0x00000002090d7836 */ /* 0x000fe20000000000 */
[----:B------:R-:W-:Y:S01]  /*03e0*/  BSSY.RECONVERGENT B0, `(.L_x_14) ;  /* 0x000000d000007945 */ /* 0x000fe20003800200 */
[----:B0-----:R-:W-:-:S03]  /*03f0*/  ISETP.GE.AND P0, PT, R0, R10, PT ;  /* 0x0000000a0000720c */ /* 0x001fc60003f06270 */
[----:B------:R-:W-:-:S10]  /*0400*/  ISETP.GT.AND P1, PT, R13, R10, PT ;  /* 0x0000000a0d00720c */ /* 0x000fd40003f24270 */
[----:B------:R-:W-:Y:S05]  /*0410*/  @P0 BRA `(.L_x_15) ;  /* 0x0000000000240947 */ /* 0x000fea0003800000 */
[----:B------:R-:W0:Y:S01]  /*0420*/  LDC.64 R8, c[0x0][0x380] ;  /* 0x0000e000ff087b82 */ /* 0x000e220000000a00 */
[----:B------:R-:W-:-:S07]  /*0430*/  IADD3 R11, PT, PT, R0, 0x1, RZ ;  /* 0x00000001000b7810 */ /* 0x000fce0007ffe0ff */
.L_x_16:
[----:B------:R-:W-:Y:S02]  /*0440*/  IMAD.MOV R0, RZ, RZ, -R11 ;  /* 0x000000ffff007224 */ /* 0x000fe400078e0a0b */
[----:B0-----:R-:W-:-:S03]  /*0450*/  IMAD.WIDE R6, R11, 0x8, R8 ;  /* 0x000000080b067825 */ /* 0x001fc600078e0208 */
[----:B------:R-:W-:Y:S02]  /*0460*/  LOP3.LUT R0, R11, R0, RZ, 0xc0, !PT ;  /* 0x000000000b007212 */ /* 0x000fe400078ec0ff */
[----:B------:R1:W-:Y:S03]  /*0470*/  REDG.E.ADD.64.STRONG.GPU desc[UR4][R6.64], R2 ;  /* 0x000000020600798e */ /* 0x0003e6000c12e504 */
[----:B------:R-:W-:-:S05]  /*0480*/  IMAD.IADD R11, R0, 0x1, R11 ;  /* 0x00000001000b7824 */ /* 0x000fca00078e020b */
[----:B------:R-:W-:-:S13]  /*0490*/  ISETP.GT.AND P0, PT, R11, R10, PT ;  /* 0x0000000a0b00720c */ /* 0x000fda0003f04270 */
[----:B-1----:R-:W-:Y:S05]  /*04a0*/  @!P0 BRA `(.L_x_16) ;  /* 0xfffffffc00e48947 */ /* 0x002fea000383ffff */
.L_x_15:
[----:B------:R-:W-:Y:S05]  /*04b0*/  BSYNC.RECONVERGENT B0 ;  /* 0x0000000000007941 */ /* 0x000fea0003800200 */
.L_x_14:
[----:B------:R-:W-:Y:S05]  /*04c0*/  @P1 EXIT ;  /* 0x000000000000194d */ /* 0x000fea0003800000 */
[----:B------:R-:W0:Y:S01]  /*04d0*/  LDC R8, c[0x0][0x388] ;  /* 0x0000e200ff087b82 */ /* 0x000e220000000800 */
[----:B------:R-:W-:-:S07]  /*04e0*/  MOV R9, R13 ;  /* 0x0000000d00097202 */ /* 0x000fce0000000f00 */
[----:B------:R-:W1:Y:S02]  /*04f0*/  LDC.64 R6, c[0x0][0x380] ;  /* 0x0000e000ff067b82 */ /* 0x000e640000000a00 */
.L_x_17:
[----:B------:R-:W-:Y:S02]  /*0500*/  IMAD.MOV R0, RZ, RZ, -R9 ;  /* 0x000000ffff007224 */ /* 0x000fe400078e0a09 */
[----:B-1----:R-:W-:-:S03]  /*0510*/  IMAD.WIDE R2, R9, 0x8, R6 ;  /* 0x0000000809027825 */ /* 0x002fc600078e0206 */
[----:B------:R-:W-:Y:S02]  /*0520*/  LOP3.LUT R0, R9, R0, RZ, 0xc0, !PT ;  /* 0x0000000009007212 */ /* 0x000fe400078ec0ff */
[----:B------:R1:W-:Y:S02]  /*0530*/  REDG.E.ADD.64.STRONG.GPU desc[UR4][R2.64], R4 ;  /* 0x000000040200798e */ /* 0x0003e4000c12e504 */
[----:B------:R-:W-:-:S04]  /*0540*/  IADD3 R9, PT, PT, R0, R9, RZ ;  /* 0x0000000900097210 */ /* 0x000fc80007ffe0ff */
[----:B0-----:R-:W-:-:S13]  /*0550*/  ISETP.GT.AND P0, PT, R9, R8, PT ;  /* 0x000000080900720c */ /* 0x001fda0003f04270 */
[----:B------:R-:W-:Y:S05]  /*0560*/  @P0 EXIT ;  /* 0x000000000000094d */ /* 0x000fea0003800000 */
[----:B------:R-:W-:Y:S05]  /*0570*/  BRA `(.L_x_17) ;  /* 0xfffffffc00e07947 */ /* 0x000fea000383ffff */
.L_x_18:
        /* <DEDUP_REMOVED lines=16> */
.L_x_21:


//--------------------- .text._Z17clear_tree_kernelPyi --------------------------
	.section	.text._Z17clear_tree_kernelPyi,"ax",@progbits
	.align	128
        .global         _Z17clear_tree_kernelPyi
        .type           _Z17clear_tree_kernelPyi,@function
        .size           _Z17clear_tree_kernelPyi,(.L_x_22 - _Z17clear_tree_kernelPyi)
        .other          _Z17clear_tree_kernelPyi,@"STO_CUDA_ENTRY STV_DEFAULT"
_Z17clear_tree_kernelPyi:
.text._Z17clear_tree_kernelPyi:
[----:B------:R-:W-:Y:S01]  /*0000*/  LDC R1, c[0x0][0x37c] ;  /* 0x0000df00ff017b82 */ /* 0x000fe20000000800 */
[----:B------:R-:W0:Y:S07]  /*0010*/  S2R R0, SR_TID.X ;  /* 0x0000000000007919 */ /* 0x000e2e0000002100 */
[----:B------:R-:W0:Y:S01]  /*0020*/  S2UR UR4, SR_CTAID.X ;  /* 0x00000000000479c3 */ /* 0x000e220000002500 */
[----:B------:R-:W1:Y:S07]  /*0030*/  LDCU UR5, c[0x0][0x388] ;  /* 0x00007100ff0577ac */ /* 0x000e6e0008000800 */
[----:B------:R-:W0:Y:S02]  /*0040*/  LDC R5, c[0x0][0x360] ;  /* 0x0000d800ff057b82 */ /* 0x000e240000000800 */
[----:B0-----:R-:W-:-:S05]  /*0050*/  IMAD R5, R5, UR4, R0 ;  /* 0x0000000405057c24 */ /* 0x001fca000f8e0200 */
[----:B-1----:R-:W-:-:S13]  /*0060*/  ISETP.GT.AND P0, PT, R5, UR5, PT ;  /* 0x0000000505007c0c */ /* 0x002fda000bf04270 */
[----:B------:R-:W-:Y:S05]  /*0070*/  @P0 EXIT ;  /* 0x000000000000094d */ /* 0x000fea0003800000 */
[----:B------:R-:W0:Y:S01]  /*0080*/  LDC.64 R2, c[0x0][0x380] ;  /* 0x0000e000ff027b82 */ /* 0x000e220000000a00 */
[----:B------:R-:W1:Y:S01]  /*0090*/  LDCU.64 UR4, c[0x0][0x358] ;  /* 0x00006b00ff0477ac */ /* 0x000e620008000a00 */
[----:B0-----:R-:W-:-:S05]  /*00a0*/  IMAD.WIDE R2, R5, 0x8, R2 ;  /* 0x0000000805027825 */ /* 0x001fca00078e0202 */
[----:B-1----:R-:W-:Y:S01]  /*00b0*/  STG.E.64 desc[UR4][R2.64], RZ ;  /* 0x000000ff02007986 */ /* 0x002fe2000c101b04 */
[----:B------:R-:W-:Y:S05]  /*00c0*/  EXIT ;  /* 0x000000000000794d */ /* 0x000fea0003800000 */
.L_x_19:
        /* <DEDUP_REMOVED lines=11> */
.L_x_22:


//--------------------- .nv.shared.reserved.0     --------------------------
	.section	.nv.shared.reserved.0,"aw",@nobits
	.weak		__nv_reservedSMEM_offset_0_alias
	.size		__nv_reservedSMEM_offset_0_alias, 0, 64
	.other		__nv_reservedSMEM_offset_0_alias,@"STO_CUDA_RESERVED_SHARED STV_DEFAULT"
__nv_reservedSMEM_offset_0_alias:
	.zero		0
	.zero		64


//--------------------- .nv.constant0._Z20check_nations_kerneliPKiS0_S0_PKyPKxPi --------------------------
	.section	.nv.constant0._Z20check_nations_kerneliPKiS0_S0_PKyPKxPi,"a",@progbits
	.sectionflags	@""
	.align	4
.nv.constant0._Z20check_nations_kerneliPKiS0_S0_PKyPKxPi:
	.zero		952


//--------------------- .nv.constant0._Z19batch_update_kernelPyiPKiS1_PKxii --------------------------
	.section	.nv.constant0._Z19batch_update_kernelPyiPKiS1_PKxii,"a",@progbits
	.sectionflags	@""
	.align	4
.nv.constant0._Z19batch_update_kernelPyiPKiS1_PKxii:
	.zero		944


//--------------------- .nv.constant0._Z17clear_tree_kernelPyi --------------------------
	.section	.nv.constant0._Z17clear_tree_kernelPyi,"a",@progbits
	.sectionflags	@""
	.align	4
.nv.constant0._Z17clear_tree_kernelPyi:
	.zero		908


//--------------------- SYMBOLS --------------------------

	.type		.nv.reservedSmem.offset0,@object
	.size		.nv.reservedSmem.offset0,0x4
